	.headerflags	@"EF_CUDA_TEXMODE_UNIFIED EF_CUDA_64BIT_ADDRESS EF_CUDA_ACCELERATORS EF_CUDA_SM90 EF_CUDA_VIRTUAL_SM(EF_CUDA_SM90)"
	.elftype	@"ET_EXEC"


//--------------------- .nv.info                  --------------------------
	.section	.nv.info,"",@"SHT_CUDA_INFO"
	.align	4


	//----- nvinfo : EIATTR_REGCOUNT
	.align		4
        /*0000*/ 	.byte	0x04, 0x2f
        /*0002*/ 	.short	(.L_3 - .L_2)
	.align		4
.L_2:
        /*0004*/ 	.word	index@(triton_poi_fused_add_div_mean_mul_pow_sqrt_2)
        /*0008*/ 	.word	0x00000014


	//----- nvinfo : EIATTR_MIN_STACK_SIZE
	.align		4
.L_3:
        /*000c*/ 	.byte	0x04, 0x12
        /*000e*/ 	.short	(.L_5 - .L_4)
	.align		4
.L_4:
        /*0010*/ 	.word	index@(triton_poi_fused_add_div_mean_mul_pow_sqrt_2)
        /*0014*/ 	.word	0x00000000


	//----- nvinfo : EIATTR_FRAME_SIZE
	.align		4
.L_5:
        /*0018*/ 	.byte	0x04, 0x11
        /*001a*/ 	.short	(.L_7 - .L_6)
	.align		4
.L_6:
        /*001c*/ 	.word	index@(triton_poi_fused_add_div_mean_mul_pow_sqrt_2)
        /*0020*/ 	.word	0x00000000


	//----- nvinfo : EIATTR_MIN_STACK_SIZE
	.align		4
.L_7:
        /*0024*/ 	.byte	0x04, 0x12
        /*0026*/ 	.short	(.L_9 - .L_8)
	.align		4
.L_8:
        /*0028*/ 	.word	index@(triton_poi_fused_add_div_mean_mul_pow_sqrt_2)
        /*002c*/ 	.word	0x00000000
.L_9:


//--------------------- .nv.info.triton_poi_fused_add_div_mean_mul_pow_sqrt_2 --------------------------
	.section	.nv.info.triton_poi_fused_add_div_mean_mul_pow_sqrt_2,"",@"SHT_CUDA_INFO"
	.sectionflags	@""
	.align	4


	//----- nvinfo : EIATTR_CUDA_API_VERSION
	.align		4
        /*0000*/ 	.byte	0x04, 0x37
        /*0002*/ 	.short	(.L_11 - .L_10)
.L_10:
        /*0004*/ 	.word	0x0000007c


	//----- nvinfo : EIATTR_KPARAM_INFO
	.align		4
.L_11:
        /*0008*/ 	.byte	0x04, 0x17
        /*000a*/ 	.short	(.L_13 - .L_12)
.L_12:
        /*000c*/ 	.word	0x00000000
        /*0010*/ 	.short	0x0004
        /*0012*/ 	.short	0x0020
        /*0014*/ 	.byte	0x00, 0xf0, 0x11, 0x00


	//----- nvinfo : EIATTR_KPARAM_INFO
	.align		4
.L_13:
        /*0018*/ 	.byte	0x04, 0x17
        /*001a*/ 	.short	(.L_15 - .L_14)
.L_14:
        /*001c*/ 	.word	0x00000000
        /*0020*/ 	.short	0x0003
        /*0022*/ 	.short	0x0018
        /*0024*/ 	.byte	0x00, 0xf4, 0x21, 0x00


	//----- nvinfo : EIATTR_KPARAM_INFO
	.align		4
.L_15:
        /*0028*/ 	.byte	0x04, 0x17
        /*002a*/ 	.short	(.L_17 - .L_16)
.L_16:
        /*002c*/ 	.word	0x00000000
        /*0030*/ 	.short	0x0002
        /*0032*/ 	.short	0x0010
        /*0034*/ 	.byte	0x00, 0xf4, 0x21, 0x00


	//----- nvinfo : EIATTR_KPARAM_INFO
	.align		4
.L_17:
        /*0038*/ 	.byte	0x04, 0x17
        /*003a*/ 	.short	(.L_19 - .L_18)
.L_18:
        /*003c*/ 	.word	0x00000000
        /*0040*/ 	.short	0x0001
        /*0042*/ 	.short	0x0008
        /*0044*/ 	.byte	0x00, 0xf4, 0x21, 0x00


	//----- nvinfo : EIATTR_KPARAM_INFO
	.align		4
.L_19:
        /*0048*/ 	.byte	0x04, 0x17
        /*004a*/ 	.short	(.L_21 - .L_20)
.L_20:
        /*004c*/ 	.word	0x00000000
        /*0050*/ 	.short	0x0000
        /*0052*/ 	.short	0x0000
        /*0054*/ 	.byte	0x00, 0xf4, 0x21, 0x00


	//----- nvinfo : EIATTR_SPARSE_MMA_MASK
	.align		4
.L_21:
        /*0058*/ 	.byte	0x03, 0x50
        /*005a*/ 	.short	0x0000


	//----- nvinfo : EIATTR_MAXREG_COUNT
	.align		4
        /*005c*/ 	.byte	0x03, 0x1b
        /*005e*/ 	.short	0x00ff


	//----- nvinfo : EIATTR_EXIT_INSTR_OFFSETS
	.align		4
        /*0060*/ 	.byte	0x04, 0x1c
        /*0062*/ 	.short	(.L_23 - .L_22)


	//   ....[0]....
.L_22:
        /*0064*/ 	.word	0x000002f0


	//   ....[1]....
        /*0068*/ 	.word	0x00000310


	//----- nvinfo : EIATTR_REQNTID
	.align		4
.L_23:
        /*006c*/ 	.byte	0x04, 0x10
        /*006e*/ 	.short	(.L_25 - .L_24)
.L_24:
        /*0070*/ 	.word	0x00000080
        /*0074*/ 	.word	0x00000001
        /*0078*/ 	.word	0x00000001


	//----- nvinfo : EIATTR_CBANK_PARAM_SIZE
	.align		4
.L_25:
        /*007c*/ 	.byte	0x03, 0x19
        /*007e*/ 	.short	0x0024


	//----- nvinfo : EIATTR_PARAM_CBANK
	.align		4
        /*0080*/ 	.byte	0x04, 0x0a
        /*0082*/ 	.short	(.L_27 - .L_26)
	.align		4
.L_26:
        /*0084*/ 	.word	index@(.nv.constant0.triton_poi_fused_add_div_mean_mul_pow_sqrt_2)
        /*0088*/ 	.short	0x0210
        /*008a*/ 	.short	0x0024


	//----- nvinfo : EIATTR_SW_WAR
	.align		4
.L_27:
        /*008c*/ 	.byte	0x04, 0x36
        /*008e*/ 	.short	(.L_29 - .L_28)
.L_28:
        /*0090*/ 	.word	0x00000008
.L_29:


//--------------------- .nv.callgraph             --------------------------
	.section	.nv.callgraph,"",@"SHT_CUDA_CALLGRAPH"
	.align	4
	.sectionentsize	8
	.align		4
        /*0000*/ 	.word	0x00000000
	.align		4
        /*0004*/ 	.word	0xffffffff
	.align		4
        /*0008*/ 	.word	0x00000000
	.align		4
        /*000c*/ 	.word	0xfffffffe
	.align		4
        /*0010*/ 	.word	0x00000000
	.align		4
        /*0014*/ 	.word	0xfffffffd
	.align		4
        /*0018*/ 	.word	0x00000000
	.align		4
        /*001c*/ 	.word	0xfffffffc


//--------------------- .nv.constant4             --------------------------
	.section	.nv.constant4,"a",@progbits
	.align	8
	.align		8
.nv.constant4:
        /*0000*/ 	.dword	_$_str
	.align		8
        /*0008*/ 	.dword	_$_str_$_2


//--------------------- .text.triton_poi_fused_add_div_mean_mul_pow_sqrt_2 --------------------------
	.section	.text.triton_poi_fused_add_div_mean_mul_pow_sqrt_2,"ax",@progbits
	.align	128
        .global         triton_poi_fused_add_div_mean_mul_pow_sqrt_2
        .type           triton_poi_fused_add_div_mean_mul_pow_sqrt_2,@function
        .size           triton_poi_fused_add_div_mean_mul_pow_sqrt_2,(.L_x_1 - triton_poi_fused_add_div_mean_mul_pow_sqrt_2)
        .other          triton_poi_fused_add_div_mean_mul_pow_sqrt_2,@"STO_CUDA_ENTRY STV_DEFAULT"
triton_poi_fused_add_div_mean_mul_pow_sqrt_2:
.text.triton_poi_fused_add_div_mean_mul_pow_sqrt_2:
[----:B------:R-:W0:Y:S02]  /*0000*/  LDC R1, c[0x0][0x28] ;  /* 0x00000a00ff017b82 */ /* 0x000e240000000800 */
[----:B------:R-:W1:Y:S01]  /*0010*/  S2R R0, SR_TID.X ;  /* 0x0000000000007919 */ /* 0x000e620000002100 */
[----:B------:R-:W2:Y:S01]  /*0020*/  LDC.64 R4, c[0x0][0x218] ;  /* 0x00008600ff047b82 */ /* 0x000ea20000000a00 */
[----:B------:R-:W-:Y:S01]  /*0030*/  CS2R R14, SRZ ;  /* 0x00000000000e7805 */ /* 0x000fe2000001ff00 */
[----:B------:R-:W-:Y:S01]  /*0040*/  ULDC.64 UR4, c[0x0][0x208] ;  /* 0x0000820000047ab9 */ /* 0x000fe20000000a00 */
[----:B------:R-:W3:Y:S01]  /*0050*/  S2R R3, SR_CTAID.X ;  /* 0x0000000000037919 */ /* 0x000ee20000002500 */
[----:B------:R-:W-:-:S04]  /*0060*/  CS2R R16, SRZ ;  /* 0x0000000000107805 */ /* 0x000fc8000001ff00 */
[----:B------:R-:W4:Y:S08]  /*0070*/  LDC.64 R10, c[0x0][0x210] ;  /* 0x00008400ff0a7b82 */ /* 0x000f300000000a00 */
[----:B------:R-:W5:Y:S01]  /*0080*/  LDC.64 R12, c[0x0][0x220] ;  /* 0x00008800ff0c7b82 */ /* 0x000f620000000a00 */
[----:B-1----:R-:W-:-:S04]  /*0090*/  LOP3.LUT R0, R0, 0x7f, RZ, 0xc0, !PT ;  /* 0x0000007f00007812 */ /* 0x002fc800078ec0ff */
[----:B---3--:R-:W-:-:S04]  /*00a0*/  LEA R0, R3, R0, 0x7 ;  /* 0x0000000003007211 */ /* 0x008fc800078e38ff */
[----:B------:R-:W-:Y:S02]  /*00b0*/  SHF.R.S32.HI R3, RZ, 0x1f, R0 ;  /* 0x0000001fff037819 */ /* 0x000fe40000011400 */
[----:B------:R-:W-:Y:S02]  /*00c0*/  ISETP.GE.AND P2, PT, R0, 0x100, PT ;  /* 0x000001000000780c */ /* 0x000fe40003f46270 */
[----:B------:R-:W-:-:S04]  /*00d0*/  LEA.HI R3, R3, R0, RZ, 0x2 ;  /* 0x0000000003037211 */ /* 0x000fc800078f10ff */
[----:B------:R-:W-:-:S05]  /*00e0*/  LOP3.LUT R3, R3, 0xfffffffc, RZ, 0xc0, !PT ;  /* 0xfffffffc03037812 */ /* 0x000fca00078ec0ff */
[----:B--2---:R-:W-:-:S05]  /*00f0*/  IMAD.WIDE R8, R3, 0x4, R4 ;  /* 0x0000000403087825 */ /* 0x004fca00078e0204 */
[----:B------:R-:W2:Y:S04]  /*0100*/  @!P2 LDG.E.EL R15, desc[UR4][R8.64+0x4] ;  /* 0x00000404080fa981 */ /* 0x000ea8000c2e1900 */
[----:B------:R-:W3:Y:S04]  /*0110*/  @!P2 LDG.E.EL R14, desc[UR4][R8.64] ;  /* 0x00000004080ea981 */ /* 0x000ee8000c2e1900 */
[----:B------:R-:W3:Y:S04]  /*0120*/  @!P2 LDG.E.EL R16, desc[UR4][R8.64+0x8] ;  /* 0x000008040810a981 */ /* 0x000ee8000c2e1900 */
[----:B------:R-:W3:Y:S01]  /*0130*/  @!P2 LDG.E.EL R17, desc[UR4][R8.64+0xc] ;  /* 0x00000c040811a981 */ /* 0x000ee2000c2e1900 */
[----:B------:R-:W-:Y:S01]  /*0140*/  HFMA2.MMA R2, -RZ, RZ, 0, 0 ;  /* 0x00000000ff027435 */ /* 0x000fe200000001ff */
[----:B------:R-:W-:Y:S01]  /*0150*/  IMAD.WIDE R6, R0, 0x4, R4 ;  /* 0x0000000400067825 */ /* 0x000fe200078e0204 */
[----:B------:R-:W-:-:S08]  /*0160*/  IADD3 R3, R0, -R3, RZ ;  /* 0x8000000300037210 */ /* 0x000fd00007ffe0ff */
[----:B------:R-:W3:Y:S01]  /*0170*/  @!P2 LDG.E R2, desc[UR4][R6.64] ;  /* 0x000000040602a981 */ /* 0x000ee2000c1e1900 */
[----:B----4-:R-:W-:-:S04]  /*0180*/  IMAD.WIDE R4, R3, 0x4, R10 ;  /* 0x0000000403047825 */ /* 0x010fc800078e020a */
[----:B-----5:R-:W-:Y:S01]  /*0190*/  IMAD.WIDE R10, R3, 0x4, R12 ;  /* 0x00000004030a7825 */ /* 0x020fe200078e020c */
[----:B------:R-:W-:-:S06]  /*01a0*/  CS2R R12, SRZ ;  /* 0x00000000000c7805 */ /* 0x000fcc000001ff00 */
[----:B------:R1:W4:Y:S04]  /*01b0*/  @!P2 LDG.E.EL R12, desc[UR4][R4.64] ;  /* 0x00000004040ca981 */ /* 0x000328000c2e1900 */
[----:B------:R-:W4:Y:S01]  /*01c0*/  @!P2 LDG.E.EL R13, desc[UR4][R10.64] ;  /* 0x000000040a0da981 */ /* 0x000f22000c2e1900 */
[----:B------:R-:W-:Y:S01]  /*01d0*/  MOV R3, 0x3e800000 ;  /* 0x3e80000000037802 */ /* 0x000fe20000000f00 */
[----:B-1----:R-:W1:Y:S01]  /*01e0*/  LDC.64 R4, c[0x0][0x228] ;  /* 0x00008a00ff047b82 */ /* 0x002e620000000a00 */
[----:B--2---:R-:W-:-:S04]  /*01f0*/  FMUL R15, R15, R15 ;  /* 0x0000000f0f0f7220 */ /* 0x004fc80000400000 */
[----:B---3--:R-:W-:-:S04]  /*0200*/  FFMA R15, R14, R14, R15 ;  /* 0x0000000e0e0f7223 */ /* 0x008fc8000000000f */
[----:B------:R-:W-:-:S04]  /*0210*/  FFMA R16, R16, R16, R15 ;  /* 0x0000001010107223 */ /* 0x000fc8000000000f */
[----:B------:R-:W-:-:S04]  /*0220*/  FFMA R16, R17, R17, R16 ;  /* 0x0000001111107223 */ /* 0x000fc80000000010 */
[----:B------:R-:W-:-:S04]  /*0230*/  FFMA R16, R16, R3, 1 ;  /* 0x3f80000010107423 */ /* 0x000fc80000000003 */
[----:B------:R-:W2:Y:S02]  /*0240*/  MUFU.SQRT R6, R16 ;  /* 0x0000001000067308 */ /* 0x000ea40000002000 */
[C---:B--2---:R-:W-:Y:S02]  /*0250*/  FSETP.GT.AND P0, PT, R6.reuse, 8.50705917302346158658e+37, PT ;  /* 0x7e8000000600780b */ /* 0x044fe40003f04000 */
[----:B------:R-:W-:-:S11]  /*0260*/  FSETP.GEU.AND P1, PT, R6, 1.175494350822287508e-38, PT ;  /* 0x008000000600780b */ /* 0x000fd60003f2e000 */
[----:B------:R-:W-:Y:S01]  /*0270*/  @P0 FMUL R6, R6, 0.25 ;  /* 0x3e80000006060820 */ /* 0x000fe20000400000 */
[----:B------:R-:W-:-:S03]  /*0280*/  @P0 FMUL R2, R2, 0.25 ;  /* 0x3e80000002020820 */ /* 0x000fc60000400000 */
[----:B------:R-:W-:Y:S01]  /*0290*/  @!P1 FMUL R6, R6, 16777216 ;  /* 0x4b80000006069820 */ /* 0x000fe20000400000 */
[----:B------:R-:W-:-:S03]  /*02a0*/  @!P1 FMUL R2, R2, 16777216 ;  /* 0x4b80000002029820 */ /* 0x000fc60000400000 */
[----:B------:R-:W2:Y:S02]  /*02b0*/  MUFU.RCP R3, R6 ;  /* 0x0000000600037308 */ /* 0x000ea40000001000 */
[----:B--2---:R-:W-:Y:S01]  /*02c0*/  FMUL R8, R3, R2 ;  /* 0x0000000203087220 */ /* 0x004fe20000400000 */
[----:B-1----:R-:W-:-:S04]  /*02d0*/  IMAD.WIDE R2, R0, 0x4, R4 ;  /* 0x0000000400027825 */ /* 0x002fc800078e0204 */
[----:B----4-:R-:W-:Y:S01]  /*02e0*/  FFMA R13, R8, R12, R13 ;  /* 0x0000000c080d7223 */ /* 0x010fe2000000000d */
[----:B------:R-:W-:Y:S06]  /*02f0*/  @P2 EXIT ;  /* 0x000000000000294d */ /* 0x000fec0003800000 */
[----:B------:R-:W-:Y:S01]  /*0300*/  STG.E desc[UR4][R2.64], R13 ;  /* 0x0000000d02007986 */ /* 0x000fe2000c101904 */
[----:B------:R-:W-:Y:S05]  /*0310*/  EXIT ;  /* 0x000000000000794d */ /* 0x000fea0003800000 */
.L_x_0:
[----:B------:R-:W-:-:S00]  /*0320*/  BRA `(.L_x_0) ;  /* 0xfffffffc00fc7947 */ /* 0x000fc0000383ffff */
[----:B------:R-:W-:-:S00]  /*0330*/  NOP ;  /* 0x0000000000007918 */ /* 0x000fc00000000000 */
        /* <DEDUP_REMOVED lines=12> */
.L_x_1:


//--------------------- .nv.global.init           --------------------------
	.section	.nv.global.init,"aw",@progbits
.nv.global.init:
	.type		_$_str,@object
	.size		_$_str,(_$_str_$_2 - _$_str)
_$_str:
        /*0000*/ 	.byte	0x5f, 0x5f, 0x43, 0x55, 0x44, 0x41, 0x5f, 0x46, 0x54, 0x5a, 0x00
	.type		_$_str_$_2,@object
	.size		_$_str_$_2,(.L_1 - _$_str_$_2)
_$_str_$_2:
        /*000b*/ 	.byte	0x5f, 0x5f, 0x43, 0x55, 0x44, 0x41, 0x5f, 0x50, 0x52, 0x45, 0x43, 0x5f, 0x53, 0x51, 0x52, 0x54
        /*001b*/ 	.byte	0x00
.L_1:


//--------------------- .nv.constant0.triton_poi_fused_add_div_mean_mul_pow_sqrt_2 --------------------------
	.section	.nv.constant0.triton_poi_fused_add_div_mean_mul_pow_sqrt_2,"a",@progbits
	.sectionflags	@""
	.align	4
.nv.constant0.triton_poi_fused_add_div_mean_mul_pow_sqrt_2:
	.zero		564
